	.headerflags	@"EF_CUDA_TEXMODE_UNIFIED EF_CUDA_64BIT_ADDRESS EF_CUDA_ACCELERATORS EF_CUDA_SM90 EF_CUDA_VIRTUAL_SM(EF_CUDA_SM90)"
	.elftype	@"ET_EXEC"


//--------------------- .nv.info                  --------------------------
	.section	.nv.info,"",@"SHT_CUDA_INFO"
	.align	4


	//----- nvinfo : EIATTR_REGCOUNT
	.align		4
        /*0000*/ 	.byte	0x04, 0x2f
        /*0002*/ 	.short	(.L_1 - .L_0)
	.align		4
.L_0:
        /*0004*/ 	.word	index@(triton_poi_fused_convolution_relu_63)
        /*0008*/ 	.word	0x00000012


	//----- nvinfo : EIATTR_MIN_STACK_SIZE
	.align		4
.L_1:
        /*000c*/ 	.byte	0x04, 0x12
        /*000e*/ 	.short	(.L_3 - .L_2)
	.align		4
.L_2:
        /*0010*/ 	.word	index@(triton_poi_fused_convolution_relu_63)
        /*0014*/ 	.word	0x00000000


	//----- nvinfo : EIATTR_FRAME_SIZE
	.align		4
.L_3:
        /*0018*/ 	.byte	0x04, 0x11
        /*001a*/ 	.short	(.L_5 - .L_4)
	.align		4
.L_4:
        /*001c*/ 	.word	index@(triton_poi_fused_convolution_relu_63)
        /*0020*/ 	.word	0x00000000


	//----- nvinfo : EIATTR_MIN_STACK_SIZE
	.align		4
.L_5:
        /*0024*/ 	.byte	0x04, 0x12
        /*0026*/ 	.short	(.L_7 - .L_6)
	.align		4
.L_6:
        /*0028*/ 	.word	index@(triton_poi_fused_convolution_relu_63)
        /*002c*/ 	.word	0x00000000
.L_7:


//--------------------- .nv.info.triton_poi_fused_convolution_relu_63 --------------------------
	.section	.nv.info.triton_poi_fused_convolution_relu_63,"",@"SHT_CUDA_INFO"
	.sectionflags	@""
	.align	4


	//----- nvinfo : EIATTR_CUDA_API_VERSION
	.align		4
        /*0000*/ 	.byte	0x04, 0x37
        /*0002*/ 	.short	(.L_9 - .L_8)
.L_8:
        /*0004*/ 	.word	0x0000007c


	//----- nvinfo : EIATTR_KPARAM_INFO
	.align		4
.L_9:
        /*0008*/ 	.byte	0x04, 0x17
        /*000a*/ 	.short	(.L_11 - .L_10)
.L_10:
        /*000c*/ 	.word	0x00000000
        /*0010*/ 	.short	0x0002
        /*0012*/ 	.short	0x0010
        /*0014*/ 	.byte	0x00, 0xf0, 0x11, 0x00


	//----- nvinfo : EIATTR_KPARAM_INFO
	.align		4
.L_11:
        /*0018*/ 	.byte	0x04, 0x17
        /*001a*/ 	.short	(.L_13 - .L_12)
.L_12:
        /*001c*/ 	.word	0x00000000
        /*0020*/ 	.short	0x0001
        /*0022*/ 	.short	0x0008
        /*0024*/ 	.byte	0x00, 0xf4, 0x21, 0x00


	//----- nvinfo : EIATTR_KPARAM_INFO
	.align		4
.L_13:
        /*0028*/ 	.byte	0x04, 0x17
        /*002a*/ 	.short	(.L_15 - .L_14)
.L_14:
        /*002c*/ 	.word	0x00000000
        /*0030*/ 	.short	0x0000
        /*0032*/ 	.short	0x0000
        /*0034*/ 	.byte	0x00, 0xf4, 0x21, 0x00


	//----- nvinfo : EIATTR_SPARSE_MMA_MASK
	.align		4
.L_15:
        /*0038*/ 	.byte	0x03, 0x50
        /*003a*/ 	.short	0x0000


	//----- nvinfo : EIATTR_MAXREG_COUNT
	.align		4
        /*003c*/ 	.byte	0x03, 0x1b
        /*003e*/ 	.short	0x00ff


	//----- nvinfo : EIATTR_EXIT_INSTR_OFFSETS
	.align		4
        /*0040*/ 	.byte	0x04, 0x1c
        /*0042*/ 	.short	(.L_17 - .L_16)


	//   ....[0]....
.L_16:
        /*0044*/ 	.word	0x00000360


	//----- nvinfo : EIATTR_REQNTID
	.align		4
.L_17:
        /*0048*/ 	.byte	0x04, 0x10
        /*004a*/ 	.short	(.L_19 - .L_18)
.L_18:
        /*004c*/ 	.word	0x00000080
        /*0050*/ 	.word	0x00000001
        /*0054*/ 	.word	0x00000001


	//----- nvinfo : EIATTR_CBANK_PARAM_SIZE
	.align		4
.L_19:
        /*0058*/ 	.byte	0x03, 0x19
        /*005a*/ 	.short	0x0014


	//----- nvinfo : EIATTR_PARAM_CBANK
	.align		4
        /*005c*/ 	.byte	0x04, 0x0a
        /*005e*/ 	.short	(.L_21 - .L_20)
	.align		4
.L_20:
        /*0060*/ 	.word	index@(.nv.constant0.triton_poi_fused_convolution_relu_63)
        /*0064*/ 	.short	0x0210
        /*0066*/ 	.short	0x0014


	//----- nvinfo : EIATTR_SW_WAR
	.align		4
.L_21:
        /*0068*/ 	.byte	0x04, 0x36
        /*006a*/ 	.short	(.L_23 - .L_22)
.L_22:
        /*006c*/ 	.word	0x00000008
.L_23:


//--------------------- .nv.callgraph             --------------------------
	.section	.nv.callgraph,"",@"SHT_CUDA_CALLGRAPH"
	.align	4
	.sectionentsize	8
	.align		4
        /*0000*/ 	.word	0x00000000
	.align		4
        /*0004*/ 	.word	0xffffffff
	.align		4
        /*0008*/ 	.word	0x00000000
	.align		4
        /*000c*/ 	.word	0xfffffffe
	.align		4
        /*0010*/ 	.word	0x00000000
	.align		4
        /*0014*/ 	.word	0xfffffffd
	.align		4
        /*0018*/ 	.word	0x00000000
	.align		4
        /*001c*/ 	.word	0xfffffffc


//--------------------- .text.triton_poi_fused_convolution_relu_63 --------------------------
	.section	.text.triton_poi_fused_convolution_relu_63,"ax",@progbits
	.align	128
        .global         triton_poi_fused_convolution_relu_63
        .type           triton_poi_fused_convolution_relu_63,@function
        .size           triton_poi_fused_convolution_relu_63,(.L_x_1 - triton_poi_fused_convolution_relu_63)
        .other          triton_poi_fused_convolution_relu_63,@"STO_CUDA_ENTRY STV_DEFAULT"
triton_poi_fused_convolution_relu_63:
.text.triton_poi_fused_convolution_relu_63:
[----:B------:R-:W-:Y:S01]  /*0000*/  LDC R1, c[0x0][0x28] ;  /* 0x00000a00ff017b82 */ /* 0x000fe20000000800 */
[----:B------:R-:W1:Y:S07]  /*0010*/  S2R R0, SR_TID.X ;  /* 0x0000000000007919 */ /* 0x000e6e0000002100 */
[----:B------:R-:W2:Y:S01]  /*0020*/  LDC.64 R2, c[0x0][0x218] ;  /* 0x00008600ff027b82 */ /* 0x000ea20000000a00 */
[----:B------:R-:W-:Y:S01]  /*0030*/  ULDC.64 UR4, c[0x0][0x208] ;  /* 0x0000820000047ab9 */ /* 0x000fe20000000a00 */
[----:B------:R-:W3:Y:S06]  /*0040*/  S2R R5, SR_CTAID.X ;  /* 0x0000000000057919 */ /* 0x000eec0000002500 */
[----:B------:R-:W4:Y:S01]  /*0050*/  LDC.64 R8, c[0x0][0x210] ;  /* 0x00008400ff087b82 */ /* 0x000f220000000a00 */
[----:B-1----:R-:W-:Y:S01]  /*0060*/  IMAD.SHL.U32 R0, R0, 0x4, RZ ;  /* 0x0000000400007824 */ /* 0x002fe200078e00ff */
[----:B---3--:R-:W-:-:S04]  /*0070*/  SHF.R.S32.HI R4, RZ, 0x15, R5 ;  /* 0x00000015ff047819 */ /* 0x008fc80000011405 */
[----:B------:R-:W-:Y:S02]  /*0080*/  LOP3.LUT R0, R0, 0x1fc, RZ, 0xc0, !PT ;  /* 0x000001fc00007812 */ /* 0x000fe400078ec0ff */
[----:B------:R-:W-:-:S03]  /*0090*/  SGXT R4, R4, 0x1 ;  /* 0x000000010404781a */ /* 0x000fc60000000200 */
[----:B------:R-:W-:-:S04]  /*00a0*/  IMAD R5, R5, 0x400, R0 ;  /* 0x0000040005057824 */ /* 0x000fc800078e0200 */
[----:B----4-:R-:W-:Y:S01]  /*00b0*/  IMAD.WIDE R8, R5, 0x4, R8 ;  /* 0x0000000405087825 */ /* 0x010fe200078e0208 */
[----:B------:R-:W-:-:S04]  /*00c0*/  LEA.HI R4, R4, R5, RZ, 0xc ;  /* 0x0000000504047211 */ /* 0x000fc800078f60ff */
[----:B------:R-:W-:Y:S01]  /*00d0*/  SHF.R.S32.HI R0, RZ, 0xc, R4 ;  /* 0x0000000cff007819 */ /* 0x000fe20000011404 */
[----:B------:R-:W-:-:S03]  /*00e0*/  VIADD R4, R4, 0x200 ;  /* 0x0000020004047836 */ /* 0x000fc60000000000 */
[----:B------:R-:W-:Y:S02]  /*00f0*/  LEA.HI R6, R0, R0, RZ, 0x6 ;  /* 0x0000000000067211 */ /* 0x000fe400078f30ff */
[----:B------:R-:W-:Y:S02]  /*0100*/  SHF.R.S32.HI R4, RZ, 0xc, R4 ;  /* 0x0000000cff047819 */ /* 0x000fe40000011404 */
[----:B------:R-:W-:Y:S02]  /*0110*/  LOP3.LUT R7, R6, 0xffffffc0, RZ, 0xc0, !PT ;  /* 0xffffffc006077812 */ /* 0x000fe400078ec0ff */
[----:B------:R-:W-:-:S03]  /*0120*/  LEA.HI R6, R4, R4, RZ, 0x6 ;  /* 0x0000000404067211 */ /* 0x000fc600078f30ff */
[----:B------:R-:W-:Y:S01]  /*0130*/  IMAD.IADD R7, R0, 0x1, -R7 ;  /* 0x0000000100077824 */ /* 0x000fe200078e0a07 */
[----:B------:R-:W-:-:S03]  /*0140*/  LOP3.LUT R13, R6, 0xffffffc0, RZ, 0xc0, !PT ;  /* 0xffffffc0060d7812 */ /* 0x000fc600078ec0ff */
[----:B--2---:R-:W-:-:S04]  /*0150*/  IMAD.WIDE R10, R7, 0x4, R2 ;  /* 0x00000004070a7825 */ /* 0x004fc800078e0202 */
[----:B------:R-:W-:Y:S02]  /*0160*/  IMAD.IADD R13, R4, 0x1, -R13 ;  /* 0x00000001040d7824 */ /* 0x000fe400078e0a0d */
[----:B------:R-:W2:Y:S02]  /*0170*/  LDG.E.128 R4, desc[UR4][R8.64] ;  /* 0x0000000408047981 */ /* 0x000ea4000c1e1d00 */
[----:B------:R-:W-:Y:S02]  /*0180*/  IMAD.WIDE R2, R13, 0x4, R2 ;  /* 0x000000040d027825 */ /* 0x000fe400078e0202 */
[----:B------:R-:W2:Y:S04]  /*0190*/  LDG.E.EL R10, desc[UR4][R10.64] ;  /* 0x000000040a0a7981 */ /* 0x000ea8000c2e1900 */
[----:B------:R-:W3:Y:S04]  /*01a0*/  LDG.E.EL R2, desc[UR4][R2.64] ;  /* 0x0000000402027981 */ /* 0x000ee8000c2e1900 */
[----:B------:R-:W3:Y:S01]  /*01b0*/  LDG.E.128 R12, desc[UR4][R8.64+0x800] ;  /* 0x00080004080c7981 */ /* 0x000ee2000c1e1d00 */
[CC--:B--2---:R-:W-:Y:S01]  /*01c0*/  FSETP.GEU.AND P6, PT, R5.reuse, -R10.reuse, PT ;  /* 0x8000000a0500720b */ /* 0x0c4fe20003fce000 */
[--C-:B------:R-:W-:Y:S01]  /*01d0*/  FADD R5, R5, R10.reuse ;  /* 0x0000000a05057221 */ /* 0x100fe20000000000 */
[CC--:B------:R-:W-:Y:S01]  /*01e0*/  FSETP.GEU.AND P0, PT, R6.reuse, -R10.reuse, PT ;  /* 0x8000000a0600720b */ /* 0x0c0fe20003f0e000 */
[--C-:B------:R-:W-:Y:S01]  /*01f0*/  FADD R6, R6, R10.reuse ;  /* 0x0000000a06067221 */ /* 0x100fe20000000000 */
[C---:B------:R-:W-:Y:S01]  /*0200*/  FSETP.GEU.AND P1, PT, R7.reuse, -R10, PT ;  /* 0x8000000a0700720b */ /* 0x040fe20003f2e000 */
[----:B------:R-:W-:Y:S01]  /*0210*/  FADD R7, R7, R10 ;  /* 0x0000000a07077221 */ /* 0x000fe20000000000 */
[----:B------:R-:W-:-:S02]  /*0220*/  SEL R5, R5, RZ, P6 ;  /* 0x000000ff05057207 */ /* 0x000fc40003000000 */
[CC--:B---3--:R-:W-:Y:S01]  /*0230*/  FSETP.GEU.AND P3, PT, R13.reuse, -R2.reuse, PT ;  /* 0x800000020d00720b */ /* 0x0c8fe20003f6e000 */
[--C-:B------:R-:W-:Y:S01]  /*0240*/  FADD R13, R13, R2.reuse ;  /* 0x000000020d0d7221 */ /* 0x100fe20000000000 */
[CC--:B------:R-:W-:Y:S01]  /*0250*/  FSETP.GEU.AND P4, PT, R14.reuse, -R2.reuse, PT ;  /* 0x800000020e00720b */ /* 0x0c0fe20003f8e000 */
[--C-:B------:R-:W-:Y:S01]  /*0260*/  FADD R14, R14, R2.reuse ;  /* 0x000000020e0e7221 */ /* 0x100fe20000000000 */
[C---:B------:R-:W-:Y:S01]  /*0270*/  FSETP.GEU.AND P5, PT, R15.reuse, -R2, PT ;  /* 0x800000020f00720b */ /* 0x040fe20003fae000 */
[----:B------:R-:W-:Y:S01]  /*0280*/  FADD R15, R15, R2 ;  /* 0x000000020f0f7221 */ /* 0x000fe20000000000 */
[C---:B------:R-:W-:Y:S01]  /*0290*/  FSETP.GEU.AND P2, PT, R4.reuse, -R10, PT ;  /* 0x8000000a0400720b */ /* 0x040fe20003f4e000 */
[----:B------:R-:W-:Y:S01]  /*02a0*/  FADD R4, R4, R10 ;  /* 0x0000000a04047221 */ /* 0x000fe20000000000 */
[C---:B------:R-:W-:Y:S01]  /*02b0*/  FSETP.GEU.AND P6, PT, R12.reuse, -R2, PT ;  /* 0x800000020c00720b */ /* 0x040fe20003fce000 */
[----:B------:R-:W-:Y:S01]  /*02c0*/  FADD R2, R12, R2 ;  /* 0x000000020c027221 */ /* 0x000fe20000000000 */
[----:B------:R-:W-:-:S02]  /*02d0*/  SEL R6, R6, RZ, P0 ;  /* 0x000000ff06067207 */ /* 0x000fc40000000000 */
[----:B------:R-:W-:Y:S02]  /*02e0*/  SEL R7, R7, RZ, P1 ;  /* 0x000000ff07077207 */ /* 0x000fe40000800000 */
[----:B------:R-:W-:Y:S02]  /*02f0*/  SEL R4, R4, RZ, P2 ;  /* 0x000000ff04047207 */ /* 0x000fe40001000000 */
[----:B------:R-:W-:Y:S02]  /*0300*/  SEL R13, R13, RZ, P3 ;  /* 0x000000ff0d0d7207 */ /* 0x000fe40001800000 */
[----:B------:R-:W-:Y:S01]  /*0310*/  SEL R14, R14, RZ, P4 ;  /* 0x000000ff0e0e7207 */ /* 0x000fe20002000000 */
[----:B------:R-:W-:Y:S01]  /*0320*/  STG.E.128 desc[UR4][R8.64], R4 ;  /* 0x0000000408007986 */ /* 0x000fe2000c101d04 */
[----:B------:R-:W-:Y:S02]  /*0330*/  SEL R15, R15, RZ, P5 ;  /* 0x000000ff0f0f7207 */ /* 0x000fe40002800000 */
[----:B------:R-:W-:-:S05]  /*0340*/  SEL R12, R2, RZ, P6 ;  /* 0x000000ff020c7207 */ /* 0x000fca0003000000 */
[----:B------:R-:W-:Y:S01]  /*0350*/  STG.E.128 desc[UR4][R8.64+0x800], R12 ;  /* 0x0008000c08007986 */ /* 0x000fe2000c101d04 */
[----:B------:R-:W-:Y:S05]  /*0360*/  EXIT ;  /* 0x000000000000794d */ /* 0x000fea0003800000 */
.L_x_0:
[----:B------:R-:W-:-:S00]  /*0370*/  BRA `(.L_x_0) ;  /* 0xfffffffc00fc7947 */ /* 0x000fc0000383ffff */
[----:B------:R-:W-:-:S00]  /*0380*/  NOP ;  /* 0x0000000000007918 */ /* 0x000fc00000000000 */
[----:B------:R-:W-:-:S00]  /*0390*/  NOP ;  /* 0x0000000000007918 */ /* 0x000fc00000000000 */
[----:B------:R-:W-:-:S00]  /*03a0*/  NOP ;  /* 0x0000000000007918 */ /* 0x000fc00000000000 */
[----:B------:R-:W-:-:S00]  /*03b0*/  NOP ;  /* 0x0000000000007918 */ /* 0x000fc00000000000 */
[----:B------:R-:W-:-:S00]  /*03c0*/  NOP ;  /* 0x0000000000007918 */ /* 0x000fc00000000000 */
[----:B------:R-:W-:-:S00]  /*03d0*/  NOP ;  /* 0x0000000000007918 */ /* 0x000fc00000000000 */
[----:B------:R-:W-:-:S00]  /*03e0*/  NOP ;  /* 0x0000000000007918 */ /* 0x000fc00000000000 */
[----:B------:R-:W-:-:S00]  /*03f0*/  NOP ;  /* 0x0000000000007918 */ /* 0x000fc00000000000 */
.L_x_1:


//--------------------- .nv.constant0.triton_poi_fused_convolution_relu_63 --------------------------
	.section	.nv.constant0.triton_poi_fused_convolution_relu_63,"a",@progbits
	.sectionflags	@""
	.align	4
.nv.constant0.triton_poi_fused_convolution_relu_63:
	.zero		548
